	.headerflags	@"EF_CUDA_TEXMODE_UNIFIED EF_CUDA_64BIT_ADDRESS EF_CUDA_ACCELERATORS EF_CUDA_SM90 EF_CUDA_VIRTUAL_SM(EF_CUDA_SM90)"
	.elftype	@"ET_EXEC"


//--------------------- .nv.info                  --------------------------
	.section	.nv.info,"",@"SHT_CUDA_INFO"
	.align	4


	//----- nvinfo : EIATTR_REGCOUNT
	.align		4
        /*0000*/ 	.byte	0x04, 0x2f
        /*0002*/ 	.short	(.L_2 - .L_1)
	.align		4
.L_1:
        /*0004*/ 	.word	index@(triton_poi_fused_native_group_norm_relu_2)
        /*0008*/ 	.word	0x00000020


	//----- nvinfo : EIATTR_MIN_STACK_SIZE
	.align		4
.L_2:
        /*000c*/ 	.byte	0x04, 0x12
        /*000e*/ 	.short	(.L_4 - .L_3)
	.align		4
.L_3:
        /*0010*/ 	.word	index@(triton_poi_fused_native_group_norm_relu_2)
        /*0014*/ 	.word	0x00000000


	//----- nvinfo : EIATTR_FRAME_SIZE
	.align		4
.L_4:
        /*0018*/ 	.byte	0x04, 0x11
        /*001a*/ 	.short	(.L_6 - .L_5)
	.align		4
.L_5:
        /*001c*/ 	.word	index@(triton_poi_fused_native_group_norm_relu_2)
        /*0020*/ 	.word	0x00000000


	//----- nvinfo : EIATTR_MIN_STACK_SIZE
	.align		4
.L_6:
        /*0024*/ 	.byte	0x04, 0x12
        /*0026*/ 	.short	(.L_8 - .L_7)
	.align		4
.L_7:
        /*0028*/ 	.word	index@(triton_poi_fused_native_group_norm_relu_2)
        /*002c*/ 	.word	0x00000000
.L_8:


//--------------------- .nv.info.triton_poi_fused_native_group_norm_relu_2 --------------------------
	.section	.nv.info.triton_poi_fused_native_group_norm_relu_2,"",@"SHT_CUDA_INFO"
	.sectionflags	@""
	.align	4


	//----- nvinfo : EIATTR_CUDA_API_VERSION
	.align		4
        /*0000*/ 	.byte	0x04, 0x37
        /*0002*/ 	.short	(.L_10 - .L_9)
.L_9:
        /*0004*/ 	.word	0x0000007c


	//----- nvinfo : EIATTR_KPARAM_INFO
	.align		4
.L_10:
        /*0008*/ 	.byte	0x04, 0x17
        /*000a*/ 	.short	(.L_12 - .L_11)
.L_11:
        /*000c*/ 	.word	0x00000000
        /*0010*/ 	.short	0x000b
        /*0012*/ 	.short	0x0058
        /*0014*/ 	.byte	0x00, 0xf0, 0x11, 0x00


	//----- nvinfo : EIATTR_KPARAM_INFO
	.align		4
.L_12:
        /*0018*/ 	.byte	0x04, 0x17
        /*001a*/ 	.short	(.L_14 - .L_13)
.L_13:
        /*001c*/ 	.word	0x00000000
        /*0020*/ 	.short	0x000a
        /*0022*/ 	.short	0x0050
        /*0024*/ 	.byte	0x00, 0xf4, 0x21, 0x00


	//----- nvinfo : EIATTR_KPARAM_INFO
	.align		4
.L_14:
        /*0028*/ 	.byte	0x04, 0x17
        /*002a*/ 	.short	(.L_16 - .L_15)
.L_15:
        /*002c*/ 	.word	0x00000000
        /*0030*/ 	.short	0x0009
        /*0032*/ 	.short	0x0048
        /*0034*/ 	.byte	0x00, 0xf4, 0x21, 0x00


	//----- nvinfo : EIATTR_KPARAM_INFO
	.align		4
.L_16:
        /*0038*/ 	.byte	0x04, 0x17
        /*003a*/ 	.short	(.L_18 - .L_17)
.L_17:
        /*003c*/ 	.word	0x00000000
        /*0040*/ 	.short	0x0008
        /*0042*/ 	.short	0x0040
        /*0044*/ 	.byte	0x00, 0xf4, 0x21, 0x00


	//----- nvinfo : EIATTR_KPARAM_INFO
	.align		4
.L_18:
        /*0048*/ 	.byte	0x04, 0x17
        /*004a*/ 	.short	(.L_20 - .L_19)
.L_19:
        /*004c*/ 	.word	0x00000000
        /*0050*/ 	.short	0x0007
        /*0052*/ 	.short	0x0038
        /*0054*/ 	.byte	0x00, 0xf4, 0x21, 0x00


	//----- nvinfo : EIATTR_KPARAM_INFO
	.align		4
.L_20:
        /*0058*/ 	.byte	0x04, 0x17
        /*005a*/ 	.short	(.L_22 - .L_21)
.L_21:
        /*005c*/ 	.word	0x00000000
        /*0060*/ 	.short	0x0006
        /*0062*/ 	.short	0x0030
        /*0064*/ 	.byte	0x00, 0xf4, 0x21, 0x00


	//----- nvinfo : EIATTR_KPARAM_INFO
	.align		4
.L_22:
        /*0068*/ 	.byte	0x04, 0x17
        /*006a*/ 	.short	(.L_24 - .L_23)
.L_23:
        /*006c*/ 	.word	0x00000000
        /*0070*/ 	.short	0x0005
        /*0072*/ 	.short	0x0028
        /*0074*/ 	.byte	0x00, 0xf4, 0x21, 0x00


	//----- nvinfo : EIATTR_KPARAM_INFO
	.align		4
.L_24:
        /*0078*/ 	.byte	0x04, 0x17
        /*007a*/ 	.short	(.L_26 - .L_25)
.L_25:
        /*007c*/ 	.word	0x00000000
        /*0080*/ 	.short	0x0004
        /*0082*/ 	.short	0x0020
        /*0084*/ 	.byte	0x00, 0xf4, 0x21, 0x00


	//----- nvinfo : EIATTR_KPARAM_INFO
	.align		4
.L_26:
        /*0088*/ 	.byte	0x04, 0x17
        /*008a*/ 	.short	(.L_28 - .L_27)
.L_27:
        /*008c*/ 	.word	0x00000000
        /*0090*/ 	.short	0x0003
        /*0092*/ 	.short	0x0018
        /*0094*/ 	.byte	0x00, 0xf4, 0x21, 0x00


	//----- nvinfo : EIATTR_KPARAM_INFO
	.align		4
.L_28:
        /*0098*/ 	.byte	0x04, 0x17
        /*009a*/ 	.short	(.L_30 - .L_29)
.L_29:
        /*009c*/ 	.word	0x00000000
        /*00a0*/ 	.short	0x0002
        /*00a2*/ 	.short	0x0010
        /*00a4*/ 	.byte	0x00, 0xf4, 0x21, 0x00


	//----- nvinfo : EIATTR_KPARAM_INFO
	.align		4
.L_30:
        /*00a8*/ 	.byte	0x04, 0x17
        /*00aa*/ 	.short	(.L_32 - .L_31)
.L_31:
        /*00ac*/ 	.word	0x00000000
        /*00b0*/ 	.short	0x0001
        /*00b2*/ 	.short	0x0008
        /*00b4*/ 	.byte	0x00, 0xf4, 0x21, 0x00


	//----- nvinfo : EIATTR_KPARAM_INFO
	.align		4
.L_32:
        /*00b8*/ 	.byte	0x04, 0x17
        /*00ba*/ 	.short	(.L_34 - .L_33)
.L_33:
        /*00bc*/ 	.word	0x00000000
        /*00c0*/ 	.short	0x0000
        /*00c2*/ 	.short	0x0000
        /*00c4*/ 	.byte	0x00, 0xf4, 0x21, 0x00


	//----- nvinfo : EIATTR_SPARSE_MMA_MASK
	.align		4
.L_34:
        /*00c8*/ 	.byte	0x03, 0x50
        /*00ca*/ 	.short	0x0000


	//----- nvinfo : EIATTR_MAXREG_COUNT
	.align		4
        /*00cc*/ 	.byte	0x03, 0x1b
        /*00ce*/ 	.short	0x00ff


	//----- nvinfo : EIATTR_EXIT_INSTR_OFFSETS
	.align		4
        /*00d0*/ 	.byte	0x04, 0x1c
        /*00d2*/ 	.short	(.L_36 - .L_35)


	//   ....[0]....
.L_35:
        /*00d4*/ 	.word	0x000004a0


	//----- nvinfo : EIATTR_REQNTID
	.align		4
.L_36:
        /*00d8*/ 	.byte	0x04, 0x10
        /*00da*/ 	.short	(.L_38 - .L_37)
.L_37:
        /*00dc*/ 	.word	0x00000100
        /*00e0*/ 	.word	0x00000001
        /*00e4*/ 	.word	0x00000001


	//----- nvinfo : EIATTR_CBANK_PARAM_SIZE
	.align		4
.L_38:
        /*00e8*/ 	.byte	0x03, 0x19
        /*00ea*/ 	.short	0x005c


	//----- nvinfo : EIATTR_PARAM_CBANK
	.align		4
        /*00ec*/ 	.byte	0x04, 0x0a
        /*00ee*/ 	.short	(.L_40 - .L_39)
	.align		4
.L_39:
        /*00f0*/ 	.word	index@(.nv.constant0.triton_poi_fused_native_group_norm_relu_2)
        /*00f4*/ 	.short	0x0210
        /*00f6*/ 	.short	0x005c


	//----- nvinfo : EIATTR_SW_WAR
	.align		4
.L_40:
        /*00f8*/ 	.byte	0x04, 0x36
        /*00fa*/ 	.short	(.L_42 - .L_41)
.L_41:
        /*00fc*/ 	.word	0x00000008
.L_42:


//--------------------- .nv.callgraph             --------------------------
	.section	.nv.callgraph,"",@"SHT_CUDA_CALLGRAPH"
	.align	4
	.sectionentsize	8
	.align		4
        /*0000*/ 	.word	0x00000000
	.align		4
        /*0004*/ 	.word	0xffffffff
	.align		4
        /*0008*/ 	.word	0x00000000
	.align		4
        /*000c*/ 	.word	0xfffffffe
	.align		4
        /*0010*/ 	.word	0x00000000
	.align		4
        /*0014*/ 	.word	0xfffffffd
	.align		4
        /*0018*/ 	.word	0x00000000
	.align		4
        /*001c*/ 	.word	0xfffffffc


//--------------------- .nv.constant4             --------------------------
	.section	.nv.constant4,"a",@progbits
	.align	8
	.align		8
.nv.constant4:
        /*0000*/ 	.dword	_$_str


//--------------------- .text.triton_poi_fused_native_group_norm_relu_2 --------------------------
	.section	.text.triton_poi_fused_native_group_norm_relu_2,"ax",@progbits
	.align	128
        .global         triton_poi_fused_native_group_norm_relu_2
        .type           triton_poi_fused_native_group_norm_relu_2,@function
        .size           triton_poi_fused_native_group_norm_relu_2,(.L_x_1 - triton_poi_fused_native_group_norm_relu_2)
        .other          triton_poi_fused_native_group_norm_relu_2,@"STO_CUDA_ENTRY STV_DEFAULT"
triton_poi_fused_native_group_norm_relu_2:
.text.triton_poi_fused_native_group_norm_relu_2:
[----:B------:R-:W-:Y:S01]  /*0000*/  LDC R1, c[0x0][0x28] ;  /* 0x00000a00ff017b82 */ /* 0x000fe20000000800 */
[----:B------:R-:W1:Y:S07]  /*0010*/  S2R R0, SR_TID.X ;  /* 0x0000000000007919 */ /* 0x000e6e0000002100 */
[----:B------:R-:W2:Y:S01]  /*0020*/  LDC.64 R22, c[0x0][0x220] ;  /* 0x00008800ff167b82 */ /* 0x000ea20000000a00 */
[----:B------:R-:W-:Y:S01]  /*0030*/  ULDC.64 UR4, c[0x0][0x208] ;  /* 0x0000820000047ab9 */ /* 0x000fe20000000a00 */
[----:B------:R-:W3:Y:S06]  /*0040*/  S2R R3, SR_CTAID.X ;  /* 0x0000000000037919 */ /* 0x000eec0000002500 */
[----:B------:R-:W4:Y:S08]  /*0050*/  LDC.64 R20, c[0x0][0x240] ;  /* 0x00009000ff147b82 */ /* 0x000f300000000a00 */
[----:B------:R-:W5:Y:S08]  /*0060*/  LDC.64 R18, c[0x0][0x218] ;  /* 0x00008600ff127b82 */ /* 0x000f700000000a00 */
[----:B------:R-:W5:Y:S01]  /*0070*/  LDC.64 R14, c[0x0][0x210] ;  /* 0x00008400ff0e7b82 */ /* 0x000f620000000a00 */
[----:B-1----:R-:W-:-:S07]  /*0080*/  SHF.L.U32 R0, R0, 0x1, RZ ;  /* 0x0000000100007819 */ /* 0x002fce00000006ff */
[----:B------:R-:W1:Y:S01]  /*0090*/  LDC.64 R12, c[0x0][0x238] ;  /* 0x00008e00ff0c7b82 */ /* 0x000e620000000a00 */
[----:B------:R-:W-:Y:S02]  /*00a0*/  LOP3.LUT R0, R0, 0x1fe, RZ, 0xc0, !PT ;  /* 0x000001fe00007812 */ /* 0x000fe400078ec0ff */
[----:B---3--:R-:W-:Y:S02]  /*00b0*/  SHF.R.S32.HI R11, RZ, 0x16, R3 ;  /* 0x00000016ff0b7819 */ /* 0x008fe40000011403 */
[----:B------:R-:W-:-:S03]  /*00c0*/  LEA R10, R3, R0, 0x9 ;  /* 0x00000000030a7211 */ /* 0x000fc600078e48ff */
[----:B------:R-:W3:Y:S01]  /*00d0*/  LDC.64 R4, c[0x0][0x230] ;  /* 0x00008c00ff047b82 */ /* 0x000ee20000000a00 */
[----:B------:R-:W-:-:S04]  /*00e0*/  SGXT R11, R11, 0x1 ;  /* 0x000000010b0b781a */ /* 0x000fc80000000200 */
[----:B------:R-:W-:-:S03]  /*00f0*/  LEA.HI R17, R11, R10, RZ, 0xb ;  /* 0x0000000a0b117211 */ /* 0x000fc600078f58ff */
[----:B------:R-:W3:Y:S01]  /*0100*/  LDC.64 R2, c[0x0][0x228] ;  /* 0x00008a00ff027b82 */ /* 0x000ee20000000a00 */
[----:B------:R-:W-:Y:S02]  /*0110*/  SHF.R.S32.HI R17, RZ, 0xb, R17 ;  /* 0x0000000bff117819 */ /* 0x000fe40000011411 */
[----:B------:R-:W-:-:S03]  /*0120*/  LEA.HI R11, R11, R10, RZ, 0xa ;  /* 0x0000000a0b0b7211 */ /* 0x000fc600078f50ff */
[C---:B--2---:R-:W-:Y:S02]  /*0130*/  IMAD.WIDE R22, R17.reuse, 0x4, R22 ;  /* 0x0000000411167825 */ /* 0x044fe400078e0216 */
[----:B------:R-:W2:Y:S02]  /*0140*/  LDC.64 R6, c[0x0][0x248] ;  /* 0x00009200ff067b82 */ /* 0x000ea40000000a00 */
[----:B----4-:R-:W-:Y:S01]  /*0150*/  IMAD.WIDE R24, R17, 0x4, R20 ;  /* 0x0000000411187825 */ /* 0x010fe200078e0214 */
[----:B------:R3:W4:Y:S01]  /*0160*/  LDG.E.EL R0, desc[UR4][R22.64] ;  /* 0x0000000416007981 */ /* 0x000722000c2e1900 */
[----:B------:R-:W-:-:S03]  /*0170*/  SHF.R.S32.HI R26, RZ, 0xa, R11 ;  /* 0x0000000aff1a7819 */ /* 0x000fc6000001140b */
[----:B------:R1:W4:Y:S01]  /*0180*/  LDG.E.EL R11, desc[UR4][R24.64] ;  /* 0x00000004180b7981 */ /* 0x000322000c2e1900 */
[----:B------:R-:W2:Y:S01]  /*0190*/  LDC.64 R8, c[0x0][0x250] ;  /* 0x00009400ff087b82 */ /* 0x000ea20000000a00 */
[----:B------:R-:W-:Y:S01]  /*01a0*/  LEA.HI R16, R26, R26, RZ, 0x6 ;  /* 0x0000001a1a107211 */ /* 0x000fe200078f30ff */
[----:B-----5:R-:W-:-:S03]  /*01b0*/  IMAD.WIDE R18, R17, 0x4, R18 ;  /* 0x0000000411127825 */ /* 0x020fc600078e0212 */
[----:B------:R-:W-:Y:S01]  /*01c0*/  LOP3.LUT R27, R16, 0xffffffc0, RZ, 0xc0, !PT ;  /* 0xffffffc0101b7812 */ /* 0x000fe200078ec0ff */
[----:B0-----:R-:W-:Y:S02]  /*01d0*/  IMAD.WIDE R20, R10, 0x4, R14 ;  /* 0x000000040a147825 */ /* 0x001fe400078e020e */
[----:B------:R-:W5:Y:S02]  /*01e0*/  LDG.E.EL R14, desc[UR4][R18.64] ;  /* 0x00000004120e7981 */ /* 0x000f64000c2e1900 */
[----:B-1----:R-:W-:Y:S01]  /*01f0*/  IMAD.WIDE R16, R17, 0x4, R12 ;  /* 0x0000000411107825 */ /* 0x002fe200078e020c */
[----:B------:R-:W-:Y:S01]  /*0200*/  IADD3 R29, R26, -R27, RZ ;  /* 0x8000001b1a1d7210 */ /* 0x000fe20007ffe0ff */
[----:B------:R-:W5:Y:S04]  /*0210*/  LDG.E.64 R12, desc[UR4][R20.64] ;  /* 0x00000004140c7981 */ /* 0x000f68000c1e1b00 */
[----:B------:R5:W5:Y:S01]  /*0220*/  LDG.E.EL R15, desc[UR4][R16.64] ;  /* 0x00000004100f7981 */ /* 0x000b62000c2e1900 */
[----:B---3--:R-:W-:-:S04]  /*0230*/  IMAD.WIDE R22, R29, 0x4, R2 ;  /* 0x000000041d167825 */ /* 0x008fc800078e0202 */
[----:B------:R-:W-:-:S04]  /*0240*/  IMAD.WIDE R24, R29, 0x4, R4 ;  /* 0x000000041d187825 */ /* 0x000fc800078e0204 */
[C---:B--2---:R-:W-:Y:S01]  /*0250*/  IMAD.WIDE R26, R29.reuse, 0x4, R6 ;  /* 0x000000041d1a7825 */ /* 0x044fe200078e0206 */
[----:B------:R-:W-:Y:S01]  /*0260*/  HFMA2.MMA R2, -RZ, RZ, 0.75, 0 ;  /* 0x3a000000ff027435 */ /* 0x000fe200000001ff */
[----:B------:R-:W2:Y:S01]  /*0270*/  LDG.E.EL R6, desc[UR4][R22.64] ;  /* 0x0000000416067981 */ /* 0x000ea2000c2e1900 */
[----:B------:R-:W0:Y:S01]  /*0280*/  LDC.64 R4, c[0x0][0x258] ;  /* 0x00009600ff047b82 */ /* 0x000e220000000a00 */
[----:B------:R-:W-:Y:S02]  /*0290*/  IMAD.WIDE R28, R29, 0x4, R8 ;  /* 0x000000041d1c7825 */ /* 0x000fe400078e0208 */
[----:B------:R-:W2:Y:S04]  /*02a0*/  LDG.E.EL R7, desc[UR4][R24.64] ;  /* 0x0000000418077981 */ /* 0x000ea8000c2e1900 */
[----:B------:R-:W3:Y:S04]  /*02b0*/  LDG.E.EL R8, desc[UR4][R26.64] ;  /* 0x000000041a087981 */ /* 0x000ee8000c2e1900 */
[----:B------:R-:W3:Y:S01]  /*02c0*/  LDG.E.EL R9, desc[UR4][R28.64] ;  /* 0x000000041c097981 */ /* 0x000ee2000c2e1900 */
[----:B0-----:R-:W-:-:S04]  /*02d0*/  IMAD.WIDE R4, R10, 0x4, R4 ;  /* 0x000000040a047825 */ /* 0x001fc800078e0204 */
[-C--:B----4-:R-:W-:Y:S01]  /*02e0*/  FFMA R0, R0, R2.reuse, 9.9999997473787516356e-06 ;  /* 0x3727c5ac00007423 */ /* 0x090fe20000000002 */
[----:B------:R-:W-:-:S05]  /*02f0*/  FFMA R11, R11, R2, 9.9999997473787516356e-06 ;  /* 0x3727c5ac0b0b7423 */ /* 0x000fca0000000002 */
[----:B------:R-:W0:Y:S01]  /*0300*/  MUFU.RSQ R0, R0 ;  /* 0x0000000000007308 */ /* 0x000e220000001400 */
[----:B------:R-:W1:Y:S07]  /*0310*/  LDC.64 R2, c[0x0][0x260] ;  /* 0x00009800ff027b82 */ /* 0x000e6e0000000a00 */
[----:B------:R-:W4:Y:S01]  /*0320*/  MUFU.RSQ R11, R11 ;  /* 0x0000000b000b7308 */ /* 0x000f220000001400 */
[C-C-:B-----5:R-:W-:Y:S01]  /*0330*/  FADD R17, R12.reuse, -R14.reuse ;  /* 0x8000000e0c117221 */ /* 0x160fe20000000000 */
[C---:B------:R-:W-:Y:S01]  /*0340*/  FADD R19, R13.reuse, -R14 ;  /* 0x8000000e0d137221 */ /* 0x040fe20000000000 */
[--C-:B------:R-:W-:Y:S01]  /*0350*/  FADD R12, R12, -R15.reuse ;  /* 0x8000000f0c0c7221 */ /* 0x100fe20000000000 */
[----:B------:R-:W-:Y:S01]  /*0360*/  FADD R14, R13, -R15 ;  /* 0x8000000f0d0e7221 */ /* 0x000fe20000000000 */
[C---:B0-----:R-:W-:Y:S01]  /*0370*/  FMUL R17, R0.reuse, R17 ;  /* 0x0000001100117220 */ /* 0x041fe20000400000 */
[----:B------:R-:W-:Y:S01]  /*0380*/  FMUL R16, R0, R19 ;  /* 0x0000001300107220 */ /* 0x000fe20000400000 */
[C---:B----4-:R-:W-:Y:S01]  /*0390*/  FMUL R12, R11.reuse, R12 ;  /* 0x0000000c0b0c7220 */ /* 0x050fe20000400000 */
[----:B------:R-:W-:Y:S01]  /*03a0*/  FMUL R14, R11, R14 ;  /* 0x0000000e0b0e7220 */ /* 0x000fe20000400000 */
[C-C-:B--2---:R-:W-:Y:S01]  /*03b0*/  FFMA R17, R6.reuse, R17, R7.reuse ;  /* 0x0000001106117223 */ /* 0x144fe20000000007 */
[----:B------:R-:W-:Y:S01]  /*03c0*/  FFMA R16, R6, R16, R7 ;  /* 0x0000001006107223 */ /* 0x000fe20000000007 */
[C-C-:B---3--:R-:W-:Y:S01]  /*03d0*/  FFMA R12, R8.reuse, R12, R9.reuse ;  /* 0x0000000c080c7223 */ /* 0x148fe20000000009 */
[----:B------:R-:W-:-:S02]  /*03e0*/  FFMA R14, R8, R14, R9 ;  /* 0x0000000e080e7223 */ /* 0x000fc40000000009 */
[C---:B------:R-:W-:Y:S02]  /*03f0*/  FSETP.GEU.AND P3, PT, R17.reuse, RZ, PT ;  /* 0x000000ff1100720b */ /* 0x040fe40003f6e000 */
[----:B------:R-:W-:Y:S02]  /*0400*/  FSETP.GEU.AND P2, PT, R16, RZ, PT ;  /* 0x000000ff1000720b */ /* 0x000fe40003f4e000 */
[----:B------:R-:W-:Y:S02]  /*0410*/  FSETP.GEU.AND P1, PT, R12, RZ, PT ;  /* 0x000000ff0c00720b */ /* 0x000fe40003f2e000 */
[----:B------:R-:W-:Y:S01]  /*0420*/  FSETP.GEU.AND P0, PT, R14, RZ, PT ;  /* 0x000000ff0e00720b */ /* 0x000fe20003f0e000 */
[----:B-1----:R-:W-:Y:S01]  /*0430*/  IMAD.WIDE R2, R10, 0x4, R2 ;  /* 0x000000040a027825 */ /* 0x002fe200078e0202 */
[----:B------:R-:W-:Y:S02]  /*0440*/  SEL R6, R17, RZ, P3 ;  /* 0x000000ff11067207 */ /* 0x000fe40001800000 */
[----:B------:R-:W-:-:S02]  /*0450*/  SEL R7, R16, RZ, P2 ;  /* 0x000000ff10077207 */ /* 0x000fc40001000000 */
[----:B------:R-:W-:Y:S02]  /*0460*/  SEL R12, R12, RZ, P1 ;  /* 0x000000ff0c0c7207 */ /* 0x000fe40000800000 */
[----:B------:R-:W-:Y:S01]  /*0470*/  SEL R13, R14, RZ, P0 ;  /* 0x000000ff0e0d7207 */ /* 0x000fe20000000000 */
[----:B------:R-:W-:Y:S04]  /*0480*/  STG.E.64 desc[UR4][R4.64], R6 ;  /* 0x0000000604007986 */ /* 0x000fe8000c101b04 */
[----:B------:R-:W-:Y:S01]  /*0490*/  STG.E.64 desc[UR4][R2.64], R12 ;  /* 0x0000000c02007986 */ /* 0x000fe2000c101b04 */
[----:B------:R-:W-:Y:S05]  /*04a0*/  EXIT ;  /* 0x000000000000794d */ /* 0x000fea0003800000 */
.L_x_0:
[----:B------:R-:W-:-:S00]  /*04b0*/  BRA `(.L_x_0) ;  /* 0xfffffffc00fc7947 */ /* 0x000fc0000383ffff */
[----:B------:R-:W-:-:S00]  /*04c0*/  NOP ;  /* 0x0000000000007918 */ /* 0x000fc00000000000 */
        /* <DEDUP_REMOVED lines=11> */
.L_x_1:


//--------------------- .nv.global.init           --------------------------
	.section	.nv.global.init,"aw",@progbits
.nv.global.init:
	.type		_$_str,@object
	.size		_$_str,(.L_0 - _$_str)
_$_str:
        /*0000*/ 	.byte	0x5f, 0x5f, 0x43, 0x55, 0x44, 0x41, 0x5f, 0x46, 0x54, 0x5a, 0x00
.L_0:


//--------------------- .nv.constant0.triton_poi_fused_native_group_norm_relu_2 --------------------------
	.section	.nv.constant0.triton_poi_fused_native_group_norm_relu_2,"a",@progbits
	.sectionflags	@""
	.align	4
.nv.constant0.triton_poi_fused_native_group_norm_relu_2:
	.zero		620
